	.headerflags	@"EF_CUDA_TEXMODE_UNIFIED EF_CUDA_64BIT_ADDRESS EF_CUDA_ACCELERATORS EF_CUDA_SM90 EF_CUDA_VIRTUAL_SM(EF_CUDA_SM90)"
	.elftype	@"ET_EXEC"


//--------------------- .nv.info                  --------------------------
	.section	.nv.info,"",@"SHT_CUDA_INFO"
	.align	4


	//----- nvinfo : EIATTR_REGCOUNT
	.align		4
        /*0000*/ 	.byte	0x04, 0x2f
        /*0002*/ 	.short	(.L_1 - .L_0)
	.align		4
.L_0:
        /*0004*/ 	.word	index@(triton_poi_fused_2)
        /*0008*/ 	.word	0x0000001f


	//----- nvinfo : EIATTR_MIN_STACK_SIZE
	.align		4
.L_1:
        /*000c*/ 	.byte	0x04, 0x12
        /*000e*/ 	.short	(.L_3 - .L_2)
	.align		4
.L_2:
        /*0010*/ 	.word	index@(triton_poi_fused_2)
        /*0014*/ 	.word	0x00000000


	//----- nvinfo : EIATTR_FRAME_SIZE
	.align		4
.L_3:
        /*0018*/ 	.byte	0x04, 0x11
        /*001a*/ 	.short	(.L_5 - .L_4)
	.align		4
.L_4:
        /*001c*/ 	.word	index@(triton_poi_fused_2)
        /*0020*/ 	.word	0x00000000


	//----- nvinfo : EIATTR_MIN_STACK_SIZE
	.align		4
.L_5:
        /*0024*/ 	.byte	0x04, 0x12
        /*0026*/ 	.short	(.L_7 - .L_6)
	.align		4
.L_6:
        /*0028*/ 	.word	index@(triton_poi_fused_2)
        /*002c*/ 	.word	0x00000000
.L_7:


//--------------------- .nv.info.triton_poi_fused_2 --------------------------
	.section	.nv.info.triton_poi_fused_2,"",@"SHT_CUDA_INFO"
	.sectionflags	@""
	.align	4


	//----- nvinfo : EIATTR_CUDA_API_VERSION
	.align		4
        /*0000*/ 	.byte	0x04, 0x37
        /*0002*/ 	.short	(.L_9 - .L_8)
.L_8:
        /*0004*/ 	.word	0x0000007c


	//----- nvinfo : EIATTR_KPARAM_INFO
	.align		4
.L_9:
        /*0008*/ 	.byte	0x04, 0x17
        /*000a*/ 	.short	(.L_11 - .L_10)
.L_10:
        /*000c*/ 	.word	0x00000000
        /*0010*/ 	.short	0x0003
        /*0012*/ 	.short	0x0014
        /*0014*/ 	.byte	0x00, 0xf0, 0x11, 0x00


	//----- nvinfo : EIATTR_KPARAM_INFO
	.align		4
.L_11:
        /*0018*/ 	.byte	0x04, 0x17
        /*001a*/ 	.short	(.L_13 - .L_12)
.L_12:
        /*001c*/ 	.word	0x00000000
        /*0020*/ 	.short	0x0002
        /*0022*/ 	.short	0x0010
        /*0024*/ 	.byte	0x00, 0xf0, 0x11, 0x00


	//----- nvinfo : EIATTR_KPARAM_INFO
	.align		4
.L_13:
        /*0028*/ 	.byte	0x04, 0x17
        /*002a*/ 	.short	(.L_15 - .L_14)
.L_14:
        /*002c*/ 	.word	0x00000000
        /*0030*/ 	.short	0x0001
        /*0032*/ 	.short	0x0008
        /*0034*/ 	.byte	0x00, 0xf4, 0x21, 0x00


	//----- nvinfo : EIATTR_KPARAM_INFO
	.align		4
.L_15:
        /*0038*/ 	.byte	0x04, 0x17
        /*003a*/ 	.short	(.L_17 - .L_16)
.L_16:
        /*003c*/ 	.word	0x00000000
        /*0040*/ 	.short	0x0000
        /*0042*/ 	.short	0x0000
        /*0044*/ 	.byte	0x00, 0xf4, 0x21, 0x00


	//----- nvinfo : EIATTR_SPARSE_MMA_MASK
	.align		4
.L_17:
        /*0048*/ 	.byte	0x03, 0x50
        /*004a*/ 	.short	0x0000


	//----- nvinfo : EIATTR_MAXREG_COUNT
	.align		4
        /*004c*/ 	.byte	0x03, 0x1b
        /*004e*/ 	.short	0x00ff


	//----- nvinfo : EIATTR_EXIT_INSTR_OFFSETS
	.align		4
        /*0050*/ 	.byte	0x04, 0x1c
        /*0052*/ 	.short	(.L_19 - .L_18)


	//   ....[0]....
.L_18:
        /*0054*/ 	.word	0x000005e0


	//   ....[1]....
        /*0058*/ 	.word	0x00000630


	//----- nvinfo : EIATTR_REQNTID
	.align		4
.L_19:
        /*005c*/ 	.byte	0x04, 0x10
        /*005e*/ 	.short	(.L_21 - .L_20)
.L_20:
        /*0060*/ 	.word	0x00000080
        /*0064*/ 	.word	0x00000001
        /*0068*/ 	.word	0x00000001


	//----- nvinfo : EIATTR_CBANK_PARAM_SIZE
	.align		4
.L_21:
        /*006c*/ 	.byte	0x03, 0x19
        /*006e*/ 	.short	0x0018


	//----- nvinfo : EIATTR_PARAM_CBANK
	.align		4
        /*0070*/ 	.byte	0x04, 0x0a
        /*0072*/ 	.short	(.L_23 - .L_22)
	.align		4
.L_22:
        /*0074*/ 	.word	index@(.nv.constant0.triton_poi_fused_2)
        /*0078*/ 	.short	0x0210
        /*007a*/ 	.short	0x0018


	//----- nvinfo : EIATTR_SW_WAR
	.align		4
.L_23:
        /*007c*/ 	.byte	0x04, 0x36
        /*007e*/ 	.short	(.L_25 - .L_24)
.L_24:
        /*0080*/ 	.word	0x00000008
.L_25:


//--------------------- .nv.callgraph             --------------------------
	.section	.nv.callgraph,"",@"SHT_CUDA_CALLGRAPH"
	.align	4
	.sectionentsize	8
	.align		4
        /*0000*/ 	.word	0x00000000
	.align		4
        /*0004*/ 	.word	0xffffffff
	.align		4
        /*0008*/ 	.word	0x00000000
	.align		4
        /*000c*/ 	.word	0xfffffffe
	.align		4
        /*0010*/ 	.word	0x00000000
	.align		4
        /*0014*/ 	.word	0xfffffffd
	.align		4
        /*0018*/ 	.word	0x00000000
	.align		4
        /*001c*/ 	.word	0xfffffffc


//--------------------- .text.triton_poi_fused_2  --------------------------
	.section	.text.triton_poi_fused_2,"ax",@progbits
	.sectionflags	@"SHF_BARRIERS=1"
	.align	128
        .global         triton_poi_fused_2
        .type           triton_poi_fused_2,@function
        .size           triton_poi_fused_2,(.L_x_1 - triton_poi_fused_2)
        .other          triton_poi_fused_2,@"STO_CUDA_ENTRY STV_DEFAULT"
triton_poi_fused_2:
.text.triton_poi_fused_2:
[----:B------:R-:W0:Y:S01]  /*0000*/  LDC R1, c[0x0][0x28] ;  /* 0x00000a00ff017b82 */ /* 0x000e220000000800 */
[----:B------:R-:W1:Y:S07]  /*0010*/  S2R R0, SR_CTAID.X ;  /* 0x0000000000007919 */ /* 0x000e6e0000002500 */
[----:B------:R-:W2:Y:S01]  /*0020*/  LDC.64 R14, c[0x0][0x210] ;  /* 0x00008400ff0e7b82 */ /* 0x000ea20000000a00 */
[----:B------:R-:W-:Y:S01]  /*0030*/  IMAD.MOV.U32 R19, RZ, RZ, RZ ;  /* 0x000000ffff137224 */ /* 0x000fe200078e00ff */
[----:B------:R-:W-:Y:S01]  /*0040*/  ULDC.64 UR6, c[0x0][0x208] ;  /* 0x0000820000067ab9 */ /* 0x000fe20000000a00 */
[----:B------:R-:W3:Y:S01]  /*0050*/  S2R R21, SR_TID.X ;  /* 0x0000000000157919 */ /* 0x000ee20000002100 */
[----:B------:R-:W4:Y:S01]  /*0060*/  S2R R18, SR_CTAID.Y ;  /* 0x0000000000127919 */ /* 0x000f220000002600 */
[----:B------:R-:W-:-:S02]  /*0070*/  IMAD.MOV.U32 R20, RZ, RZ, RZ ;  /* 0x000000ffff147224 */ /* 0x000fc400078e00ff */
[----:B-1----:R-:W-:Y:S01]  /*0080*/  IMAD.SHL.U32 R0, R0, 0x10, RZ ;  /* 0x0000001000007824 */ /* 0x002fe200078e00ff */
[----:B---3--:R-:W-:-:S04]  /*0090*/  SHF.R.U32.HI R17, RZ, 0x4, R21 ;  /* 0x00000004ff117819 */ /* 0x008fc80000011615 */
[----:B------:R-:W-:Y:S01]  /*00a0*/  LOP3.LUT R6, R0, 0xf, R21, 0xf8, !PT ;  /* 0x0000000f00067812 */ /* 0x000fe200078ef815 */
[----:B----4-:R-:W-:Y:S01]  /*00b0*/  IMAD.SHL.U32 R16, R18, 0x40, RZ ;  /* 0x0000004012107824 */ /* 0x010fe200078e00ff */
[----:B------:R-:W-:Y:S02]  /*00c0*/  SGXT.U32 R17, R17, 0x3 ;  /* 0x000000031111781a */ /* 0x000fe40000000000 */
[----:B------:R-:W-:Y:S02]  /*00d0*/  ISETP.GE.AND P0, PT, R6, 0x9, PT ;  /* 0x000000090600780c */ /* 0x000fe40003f06270 */
[----:B------:R-:W-:Y:S02]  /*00e0*/  LOP3.LUT R2, R16, R17, RZ, 0xfc, !PT ;  /* 0x0000001110027212 */ /* 0x000fe400078efcff */
[----:B------:R-:W-:Y:S02]  /*00f0*/  LOP3.LUT R3, R16, 0x8, R17, 0xfe, !PT ;  /* 0x0000000810037812 */ /* 0x000fe400078efe11 */
[----:B------:R-:W-:Y:S01]  /*0100*/  LOP3.LUT R4, R16, 0x10, R17, 0xfe, !PT ;  /* 0x0000001010047812 */ /* 0x000fe200078efe11 */
[--C-:B------:R-:W-:Y:S01]  /*0110*/  IMAD R27, R2, 0x9, R6.reuse ;  /* 0x00000009021b7824 */ /* 0x100fe200078e0206 */
        /* <DEDUP_REMOVED lines=9> */
[----:B------:R-:W-:-:S02]  /*01b0*/  IMAD R11, R11, 0x9, R6 ;  /* 0x000000090b0b7824 */ /* 0x000fc400078e0206 */
[--C-:B------:R-:W-:Y:S02]  /*01c0*/  IMAD R13, R13, 0x9, R6.reuse ;  /* 0x000000090d0d7824 */ /* 0x100fe400078e0206 */
[----:B------:R-:W-:Y:S02]  /*01d0*/  IMAD R23, R23, 0x9, R6 ;  /* 0x0000000917177824 */ /* 0x000fe400078e0206 */
[----:B--2---:R-:W-:-:S04]  /*01e0*/  IMAD.WIDE R26, R27, 0x4, R14 ;  /* 0x000000041b1a7825 */ /* 0x004fc800078e020e */
[--C-:B------:R-:W-:Y:S01]  /*01f0*/  IMAD.WIDE R2, R3, 0x4, R14.reuse ;  /* 0x0000000403027825 */ /* 0x100fe200078e020e */
[----:B------:R1:W2:Y:S01]  /*0200*/  @!P0 LDG.E.EL R19, desc[UR6][R26.64] ;  /* 0x000000061a138981 */ /* 0x0002a2000c2e1900 */
[----:B------:R-:W-:Y:S02]  /*0210*/  CS2R R24, SRZ ;  /* 0x0000000000187805 */ /* 0x000fe4000001ff00 */
[--C-:B------:R-:W-:Y:S01]  /*0220*/  IMAD.WIDE R4, R5, 0x4, R14.reuse ;  /* 0x0000000405047825 */ /* 0x100fe200078e020e */
[----:B------:R3:W4:Y:S03]  /*0230*/  @!P0 LDG.E.EL R20, desc[UR6][R2.64] ;  /* 0x0000000602148981 */ /* 0x000726000c2e1900 */
[----:B------:R-:W-:-:S04]  /*0240*/  IMAD.WIDE R6, R7, 0x4, R14 ;  /* 0x0000000407067825 */ /* 0x000fc800078e020e */
[----:B------:R-:W-:-:S04]  /*0250*/  IMAD.WIDE R8, R9, 0x4, R14 ;  /* 0x0000000409087825 */ /* 0x000fc800078e020e */
[----:B------:R-:W-:-:S04]  /*0260*/  IMAD.WIDE R10, R11, 0x4, R14 ;  /* 0x000000040b0a7825 */ /* 0x000fc800078e020e */
[--C-:B------:R-:W-:Y:S01]  /*0270*/  IMAD.WIDE R12, R13, 0x4, R14.reuse ;  /* 0x000000040d0c7825 */ /* 0x100fe200078e020e */
[----:B-1----:R-:W-:Y:S01]  /*0280*/  CS2R R26, SRZ ;  /* 0x00000000001a7805 */ /* 0x002fe2000001ff00 */
[----:B------:R-:W5:Y:S02]  /*0290*/  @!P0 LDG.E.EL R24, desc[UR6][R6.64] ;  /* 0x0000000606188981 */ /* 0x000f64000c2e1900 */
[----:B------:R-:W-:Y:S01]  /*02a0*/  IMAD.WIDE R14, R23, 0x4, R14 ;  /* 0x00000004170e7825 */ /* 0x000fe200078e020e */
[----:B------:R-:W-:Y:S01]  /*02b0*/  HFMA2.MMA R23, -RZ, RZ, 0, 0 ;  /* 0x00000000ff177435 */ /* 0x000fe200000001ff */
[----:B------:R-:W5:Y:S02]  /*02c0*/  @!P0 LDG.E.EL R25, desc[UR6][R10.64] ;  /* 0x000000060a198981 */ /* 0x000f64000c2e1900 */
[----:B------:R-:W-:Y:S02]  /*02d0*/  IMAD.MOV.U32 R22, RZ, RZ, RZ ;  /* 0x000000ffff167224 */ /* 0x000fe400078e00ff */
[----:B------:R-:W5:Y:S04]  /*02e0*/  @!P0 LDG.E.EL R27, desc[UR6][R12.64] ;  /* 0x000000060c1b8981 */ /* 0x000f68000c2e1900 */
[----:B------:R-:W5:Y:S04]  /*02f0*/  @!P0 LDG.E.EL R22, desc[UR6][R4.64] ;  /* 0x0000000604168981 */ /* 0x000f68000c2e1900 */
[----:B------:R1:W5:Y:S04]  /*0300*/  @!P0 LDG.E.EL R23, desc[UR6][R8.64] ;  /* 0x0000000608178981 */ /* 0x000368000c2e1900 */
[----:B------:R-:W5:Y:S01]  /*0310*/  @!P0 LDG.E.EL R26, desc[UR6][R14.64] ;  /* 0x000000060e1a8981 */ /* 0x000f62000c2e1900 */
[----:B------:R-:W1:Y:S01]  /*0320*/  S2UR UR5, SR_CgaCtaId ;  /* 0x00000000000579c3 */ /* 0x000e620000008800 */
[----:B---3--:R-:W-:Y:S01]  /*0330*/  IMAD.SHL.U32 R2, R21, 0x40, RZ ;  /* 0x0000004015027824 */ /* 0x008fe200078e00ff */
[----:B------:R-:W-:-:S04]  /*0340*/  UMOV UR4, 0x400 ;  /* 0x0000040000047882 */ /* 0x000fc80000000000 */
[----:B------:R-:W-:-:S04]  /*0350*/  LOP3.LUT R2, R2, 0x3c0, RZ, 0xc0, !PT ;  /* 0x000003c002027812 */ /* 0x000fc800078ec0ff */
[----:B------:R-:W-:Y:S01]  /*0360*/  LOP3.LUT R3, R2, R17, RZ, 0xfc, !PT ;  /* 0x0000001102037212 */ /* 0x000fe200078efcff */
[----:B01----:R-:W-:-:S06]  /*0370*/  UPRMT UR4, UR5, 0x654, UR4 ;  /* 0x0000065405047896 */ /* 0x003fcc0008000004 */
[----:B------:R-:W-:-:S05]  /*0380*/  LEA.HI R2, R2, UR4, RZ, 0x1e ;  /* 0x0000000402027c11 */ /* 0x000fca000f8ff0ff */
[----:B------:R-:W-:Y:S01]  /*0390*/  IMAD R28, R3, 0x4, R2 ;  /* 0x00000004031c7824 */ /* 0x000fe200078e0202 */
[C---:B------:R-:W-:Y:S01]  /*03a0*/  LOP3.LUT R2, R21.reuse, 0x70, RZ, 0xc0, !PT ;  /* 0x0000007015027812 */ /* 0x040fe200078ec0ff */
[----:B------:R-:W-:-:S03]  /*03b0*/  IMAD.SHL.U32 R21, R21, 0x4, RZ ;  /* 0x0000000415157824 */ /* 0x000fc600078e00ff */
[----:B------:R-:W-:Y:S02]  /*03c0*/  IADD3 R3, R2, UR4, RZ ;  /* 0x0000000402037c10 */ /* 0x000fe4000fffe0ff */
[----:B------:R-:W-:-:S05]  /*03d0*/  LOP3.LUT R8, R21, 0x1fc, RZ, 0xc0, !PT ;  /* 0x000001fc15087812 */ /* 0x000fca00078ec0ff */
[----:B------:R-:W-:Y:S01]  /*03e0*/  IMAD R4, R8, 0x4, R3 ;  /* 0x0000000408047824 */ /* 0x000fe200078e0203 */
[----:B------:R-:W-:Y:S02]  /*03f0*/  SHF.R.S32.HI R3, RZ, 0x19, R18 ;  /* 0x00000019ff037819 */ /* 0x000fe40000011412 */
[----:B------:R-:W-:Y:S02]  /*0400*/  LOP3.LUT R16, R16, 0x3c, R21, 0xf8, !PT ;  /* 0x0000003c10107812 */ /* 0x000fe400078ef815 */
[----:B------:R-:W-:-:S04]  /*0410*/  SGXT R3, R3, 0x1 ;  /* 0x000000010303781a */ /* 0x000fc80000000200 */
[----:B------:R-:W-:Y:S02]  /*0420*/  LEA.HI R9, R3, R16, RZ, 0x5 ;  /* 0x0000001003097211 */ /* 0x000fe400078f28ff */
[----:B------:R-:W0:Y:S02]  /*0430*/  LDC.64 R2, c[0x0][0x218] ;  /* 0x00008600ff027b82 */ /* 0x000e240000000a00 */
[----:B------:R-:W-:Y:S02]  /*0440*/  LOP3.LUT R11, R9, 0xffffffe0, RZ, 0xc0, !PT ;  /* 0xffffffe0090b7812 */ /* 0x000fe400078ec0ff */
[----:B------:R-:W-:Y:S02]  /*0450*/  SHF.R.S32.HI R10, RZ, 0x5, R9 ;  /* 0x00000005ff0a7819 */ /* 0x000fe40000011409 */
[----:B------:R-:W-:Y:S01]  /*0460*/  LOP3.LUT R9, R0, R17, RZ, 0xfc, !PT ;  /* 0x0000001100097212 */ /* 0x000fe200078efcff */
[----:B------:R-:W-:Y:S01]  /*0470*/  IMAD.IADD R11, R16, 0x1, -R11 ;  /* 0x00000001100b7824 */ /* 0x000fe200078e0a0b */
[----:B------:R-:W-:-:S02]  /*0480*/  LOP3.LUT R0, R0, 0x8, R17, 0xfe, !PT ;  /* 0x0000000800007812 */ /* 0x000fc400078efe11 */
[----:B------:R-:W-:Y:S01]  /*0490*/  LOP3.LUT R13, R8, 0x200, RZ, 0xfc, !PT ;  /* 0x00000200080d7812 */ /* 0x000fe200078efcff */
[----:B------:R-:W-:Y:S01]  /*04a0*/  IMAD R12, R10, 0x120, R11 ;  /* 0x000001200a0c7824 */ /* 0x000fe200078e020b */
[C---:B------:R-:W-:Y:S02]  /*04b0*/  ISETP.GE.AND P1, PT, R9.reuse, 0x9, PT ;  /* 0x000000090900780c */ /* 0x040fe40003f26270 */
[----:B------:R-:W-:Y:S01]  /*04c0*/  ISETP.GE.AND P0, PT, R0, 0x9, PT ;  /* 0x000000090000780c */ /* 0x000fe20003f06270 */
[----:B------:R-:W-:Y:S01]  /*04d0*/  IMAD R11, R9, 0x20, R12 ;  /* 0x00000020090b7824 */ /* 0x000fe200078e020c */
[----:B------:R-:W-:-:S04]  /*04e0*/  SHF.R.U32.HI R13, RZ, 0x2, R13 ;  /* 0x00000002ff0d7819 */ /* 0x000fc8000001160d */
[----:B------:R-:W-:Y:S01]  /*04f0*/  LOP3.LUT R13, R13, 0xf0, RZ, 0xc0, !PT ;  /* 0x000000f00d0d7812 */ /* 0x000fe200078ec0ff */
[----:B0-----:R-:W-:-:S03]  /*0500*/  IMAD.WIDE R10, R11, 0x4, R2 ;  /* 0x000000040b0a7825 */ /* 0x001fc600078e0202 */
[----:B------:R-:W-:-:S05]  /*0510*/  IADD3 R13, R13, UR4, RZ ;  /* 0x000000040d0d7c10 */ /* 0x000fca000fffe0ff */
[----:B------:R-:W-:Y:S01]  /*0520*/  IMAD R13, R8, 0x4, R13 ;  /* 0x00000004080d7824 */ /* 0x000fe200078e020d */
[----:B--2---:R-:W-:Y:S04]  /*0530*/  STS [R28], R19 ;  /* 0x000000131c007388 */ /* 0x004fe80000000800 */
[----:B----4-:R-:W-:Y:S04]  /*0540*/  STS [R28+0x20], R20 ;  /* 0x000020141c007388 */ /* 0x010fe80000000800 */
[----:B-----5:R-:W-:Y:S04]  /*0550*/  STS [R28+0x60], R24 ;  /* 0x000060181c007388 */ /* 0x020fe80000000800 */
[----:B------:R-:W-:Y:S04]  /*0560*/  STS [R28+0xa0], R25 ;  /* 0x0000a0191c007388 */ /* 0x000fe80000000800 */
[----:B------:R-:W-:Y:S04]  /*0570*/  STS [R28+0xc0], R27 ;  /* 0x0000c01b1c007388 */ /* 0x000fe80000000800 */
[----:B------:R-:W-:Y:S04]  /*0580*/  STS [R28+0x40], R22 ;  /* 0x000040161c007388 */ /* 0x000fe80000000800 */
[----:B------:R-:W-:Y:S04]  /*0590*/  STS [R28+0x80], R23 ;  /* 0x000080171c007388 */ /* 0x000fe80000000800 */
[----:B------:R-:W-:Y:S01]  /*05a0*/  STS [R28+0xe0], R26 ;  /* 0x0000e01a1c007388 */ /* 0x000fe20000000800 */
[----:B------:R-:W-:Y:S06]  /*05b0*/  BAR.SYNC.DEFER_BLOCKING 0x0 ;  /* 0x0000000000007b1d */ /* 0x000fec0000010000 */
[----:B------:R-:W0:Y:S04]  /*05c0*/  LDS.128 R4, [R4] ;  /* 0x0000000004047984 */ /* 0x000e280000000c00 */
[----:B0-----:R0:W-:Y:S02]  /*05d0*/  @!P1 STG.E.128 desc[UR6][R10.64], R4 ;  /* 0x000000040a009986 */ /* 0x0011e4000c101d06 */
[----:B0-----:R-:W-:Y:S05]  /*05e0*/  @P0 EXIT ;  /* 0x000000000000094d */ /* 0x001fea0003800000 */
[----:B0-----:R-:W0:Y:S01]  /*05f0*/  LDS.128 R8, [R13+0x800] ;  /* 0x000800000d087984 */ /* 0x001e220000000c00 */
[----:B------:R-:W-:-:S04]  /*0600*/  IMAD R5, R0, 0x20, R12 ;  /* 0x0000002000057824 */ /* 0x000fc800078e020c */
[----:B------:R-:W-:-:S05]  /*0610*/  IMAD.WIDE R2, R5, 0x4, R2 ;  /* 0x0000000405027825 */ /* 0x000fca00078e0202 */
[----:B0-----:R-:W-:Y:S01]  /*0620*/  STG.E.128 desc[UR6][R2.64], R8 ;  /* 0x0000000802007986 */ /* 0x001fe2000c101d06 */
[----:B------:R-:W-:Y:S05]  /*0630*/  EXIT ;  /* 0x000000000000794d */ /* 0x000fea0003800000 */
.L_x_0:
[----:B------:R-:W-:-:S00]  /*0640*/  BRA `(.L_x_0) ;  /* 0xfffffffc00fc7947 */ /* 0x000fc0000383ffff */
[----:B------:R-:W-:-:S00]  /*0650*/  NOP ;  /* 0x0000000000007918 */ /* 0x000fc00000000000 */
        /* <DEDUP_REMOVED lines=10> */
.L_x_1:


//--------------------- .nv.shared.triton_poi_fused_2 --------------------------
	.section	.nv.shared.triton_poi_fused_2,"aw",@nobits
	.sectionflags	@""
	.align	16
	.zero		1024


//--------------------- .nv.constant0.triton_poi_fused_2 --------------------------
	.section	.nv.constant0.triton_poi_fused_2,"a",@progbits
	.sectionflags	@""
	.align	4
.nv.constant0.triton_poi_fused_2:
	.zero		552
